//
// Generated by NVIDIA NVVM Compiler
//
// Compiler Build ID: CL-36424714
// Cuda compilation tools, release 13.0, V13.0.88
// Based on NVVM 20.0.0
//

.version 9.0
.target sm_100
.address_size 64

	// .globl	_ZN3cub18CUB_300001_SM_10006detail11EmptyKernelIvEEvv
.global .align 1 .b8 _ZN41_INTERNAL_72e5bb91_4_k_cu_cd3631dd_1038644cuda3std3__45__cpo5beginE[1];
.global .align 1 .b8 _ZN41_INTERNAL_72e5bb91_4_k_cu_cd3631dd_1038644cuda3std3__45__cpo3endE[1];
.global .align 1 .b8 _ZN41_INTERNAL_72e5bb91_4_k_cu_cd3631dd_1038644cuda3std3__45__cpo6cbeginE[1];
.global .align 1 .b8 _ZN41_INTERNAL_72e5bb91_4_k_cu_cd3631dd_1038644cuda3std3__45__cpo4cendE[1];
.global .align 1 .b8 _ZN41_INTERNAL_72e5bb91_4_k_cu_cd3631dd_1038644cuda3std3__45__cpo6rbeginE[1];
.global .align 1 .b8 _ZN41_INTERNAL_72e5bb91_4_k_cu_cd3631dd_1038644cuda3std3__45__cpo4rendE[1];
.global .align 1 .b8 _ZN41_INTERNAL_72e5bb91_4_k_cu_cd3631dd_1038644cuda3std3__45__cpo7crbeginE[1];
.global .align 1 .b8 _ZN41_INTERNAL_72e5bb91_4_k_cu_cd3631dd_1038644cuda3std3__45__cpo5crendE[1];
.global .align 1 .b8 _ZN41_INTERNAL_72e5bb91_4_k_cu_cd3631dd_1038644cuda3std3__443_GLOBAL__N__72e5bb91_4_k_cu_cd3631dd_1038646ignoreE[1];
.global .align 1 .b8 _ZN41_INTERNAL_72e5bb91_4_k_cu_cd3631dd_1038644cuda3std3__419piecewise_constructE[1];
.global .align 1 .b8 _ZN41_INTERNAL_72e5bb91_4_k_cu_cd3631dd_1038644cuda3std3__48in_placeE[1];
.global .align 1 .b8 _ZN41_INTERNAL_72e5bb91_4_k_cu_cd3631dd_1038644cuda3std3__420unreachable_sentinelE[1];
.global .align 1 .b8 _ZN41_INTERNAL_72e5bb91_4_k_cu_cd3631dd_1038644cuda3std3__47nulloptE[1];
.global .align 1 .b8 _ZN41_INTERNAL_72e5bb91_4_k_cu_cd3631dd_1038644cuda3std3__48unexpectE[1];
.global .align 1 .b8 _ZN41_INTERNAL_72e5bb91_4_k_cu_cd3631dd_1038644cuda3std6ranges3__45__cpo4swapE[1];
.global .align 1 .b8 _ZN41_INTERNAL_72e5bb91_4_k_cu_cd3631dd_1038644cuda3std6ranges3__45__cpo9iter_moveE[1];
.global .align 1 .b8 _ZN41_INTERNAL_72e5bb91_4_k_cu_cd3631dd_1038644cuda3std6ranges3__45__cpo5beginE[1];
.global .align 1 .b8 _ZN41_INTERNAL_72e5bb91_4_k_cu_cd3631dd_1038644cuda3std6ranges3__45__cpo3endE[1];
.global .align 1 .b8 _ZN41_INTERNAL_72e5bb91_4_k_cu_cd3631dd_1038644cuda3std6ranges3__45__cpo6cbeginE[1];
.global .align 1 .b8 _ZN41_INTERNAL_72e5bb91_4_k_cu_cd3631dd_1038644cuda3std6ranges3__45__cpo4cendE[1];
.global .align 1 .b8 _ZN41_INTERNAL_72e5bb91_4_k_cu_cd3631dd_1038644cuda3std6ranges3__45__cpo7advanceE[1];
.global .align 1 .b8 _ZN41_INTERNAL_72e5bb91_4_k_cu_cd3631dd_1038644cuda3std6ranges3__45__cpo9iter_swapE[1];
.global .align 1 .b8 _ZN41_INTERNAL_72e5bb91_4_k_cu_cd3631dd_1038644cuda3std6ranges3__45__cpo4nextE[1];
.global .align 1 .b8 _ZN41_INTERNAL_72e5bb91_4_k_cu_cd3631dd_1038644cuda3std6ranges3__45__cpo4prevE[1];
.global .align 1 .b8 _ZN41_INTERNAL_72e5bb91_4_k_cu_cd3631dd_1038644cuda3std6ranges3__45__cpo4dataE[1];
.global .align 1 .b8 _ZN41_INTERNAL_72e5bb91_4_k_cu_cd3631dd_1038644cuda3std6ranges3__45__cpo5cdataE[1];
.global .align 1 .b8 _ZN41_INTERNAL_72e5bb91_4_k_cu_cd3631dd_1038644cuda3std6ranges3__45__cpo4sizeE[1];
.global .align 1 .b8 _ZN41_INTERNAL_72e5bb91_4_k_cu_cd3631dd_1038644cuda3std6ranges3__45__cpo5ssizeE[1];
.global .align 1 .b8 _ZN41_INTERNAL_72e5bb91_4_k_cu_cd3631dd_1038644cuda3std6ranges3__45__cpo8distanceE[1];
.global .align 1 .b8 _ZN41_INTERNAL_72e5bb91_4_k_cu_cd3631dd_1038646thrust24THRUST_300001_SM_1000_NS8cuda_cub3parE[1];
.global .align 1 .b8 _ZN41_INTERNAL_72e5bb91_4_k_cu_cd3631dd_1038646thrust24THRUST_300001_SM_1000_NS8cuda_cub10par_nosyncE[1];
.global .align 1 .b8 _ZN41_INTERNAL_72e5bb91_4_k_cu_cd3631dd_1038646thrust24THRUST_300001_SM_1000_NS6system6detail10sequential3seqE[1];
.global .align 1 .b8 _ZN41_INTERNAL_72e5bb91_4_k_cu_cd3631dd_1038646thrust24THRUST_300001_SM_1000_NS12placeholders2_1E[1];
.global .align 1 .b8 _ZN41_INTERNAL_72e5bb91_4_k_cu_cd3631dd_1038646thrust24THRUST_300001_SM_1000_NS12placeholders2_2E[1];
.global .align 1 .b8 _ZN41_INTERNAL_72e5bb91_4_k_cu_cd3631dd_1038646thrust24THRUST_300001_SM_1000_NS12placeholders2_3E[1];
.global .align 1 .b8 _ZN41_INTERNAL_72e5bb91_4_k_cu_cd3631dd_1038646thrust24THRUST_300001_SM_1000_NS12placeholders2_4E[1];
.global .align 1 .b8 _ZN41_INTERNAL_72e5bb91_4_k_cu_cd3631dd_1038646thrust24THRUST_300001_SM_1000_NS12placeholders2_5E[1];
.global .align 1 .b8 _ZN41_INTERNAL_72e5bb91_4_k_cu_cd3631dd_1038646thrust24THRUST_300001_SM_1000_NS12placeholders2_6E[1];
.global .align 1 .b8 _ZN41_INTERNAL_72e5bb91_4_k_cu_cd3631dd_1038646thrust24THRUST_300001_SM_1000_NS12placeholders2_7E[1];
.global .align 1 .b8 _ZN41_INTERNAL_72e5bb91_4_k_cu_cd3631dd_1038646thrust24THRUST_300001_SM_1000_NS12placeholders2_8E[1];
.global .align 1 .b8 _ZN41_INTERNAL_72e5bb91_4_k_cu_cd3631dd_1038646thrust24THRUST_300001_SM_1000_NS12placeholders2_9E[1];
.global .align 1 .b8 _ZN41_INTERNAL_72e5bb91_4_k_cu_cd3631dd_1038646thrust24THRUST_300001_SM_1000_NS12placeholders3_10E[1];
.global .align 1 .b8 _ZN41_INTERNAL_72e5bb91_4_k_cu_cd3631dd_1038646thrust24THRUST_300001_SM_1000_NS3seqE[1];

.visible .entry _ZN3cub18CUB_300001_SM_10006detail11EmptyKernelIvEEvv()
{


	ret;

}


// ===== COMPILED SASS (sm_100) =====

	.target	sm_100

	.elftype	@"ET_EXEC"


//--------------------- .note.nv.tkinfo           --------------------------
	.section	.note.nv.tkinfo,"",@"SHT_NOTE"
	.sectionflags	@"SHF_NOTE_NV_TKINFO"
	.tkinfo
        /*0018*/ 	.word	0x00000002
        /*0030*/ 	.string	""
        /*0030*/ 	.string	"ptxas"
        /*0030*/ 	.string	"Cuda compilation tools, release 13.0, V13.0.88"
        /*0030*/ 	.string	"Build cuda_13.0.r13.0/compiler.36424714_0"
        /*0030*/ 	.string	"-arch sm_100 -m 64 "



//--------------------- .note.nv.cuinfo           --------------------------
	.section	.note.nv.cuinfo,"",@"SHT_NOTE"
	.sectionflags	@"SHF_NOTE_NV_CUINFO"
        /*0018*/ 	.short	0x0002
        /*001a*/ 	.short	0x0064
        /*001c*/ 	.short	0x0082
	.zero		2


//--------------------- .nv.info                  --------------------------
	.section	.nv.info,"",@"SHT_CUDA_INFO"
	.align	4


	//----- nvinfo : EIATTR_REGCOUNT
	.align		4
        /*0000*/ 	.byte	0x04, 0x2f
        /*0002*/ 	.short	(.L_44 - .L_43)
	.align		4
.L_43:
        /*0004*/ 	.word	index@(_ZN3cub18CUB_300001_SM_10006detail11EmptyKernelIvEEvv)
        /*0008*/ 	.word	0x00000004


	//----- nvinfo : EIATTR_FRAME_SIZE
	.align		4
.L_44:
        /*000c*/ 	.byte	0x04, 0x11
        /*000e*/ 	.short	(.L_46 - .L_45)
	.align		4
.L_45:
        /*0010*/ 	.word	index@(_ZN3cub18CUB_300001_SM_10006detail11EmptyKernelIvEEvv)
        /*0014*/ 	.word	0x00000000


	//----- nvinfo : EIATTR_MIN_STACK_SIZE
	.align		4
.L_46:
        /*0018*/ 	.byte	0x04, 0x12
        /*001a*/ 	.short	(.L_48 - .L_47)
	.align		4
.L_47:
        /*001c*/ 	.word	index@(_ZN3cub18CUB_300001_SM_10006detail11EmptyKernelIvEEvv)
        /*0020*/ 	.word	0x00000000
.L_48:


//--------------------- .nv.compat                --------------------------
	.section	.nv.compat,"",@"SHT_CUDA_COMPAT_INFO"
	.align	4
        /*0000*/ 	.byte	0x02, 0x09, 0x00, 0x00, 0x02, 0x02, 0x01, 0x00, 0x02, 0x05, 0x05, 0x00, 0x03, 0x07, 0x01, 0x01
        /*0010*/ 	.byte	0x02, 0x03, 0x00, 0x00, 0x02, 0x06, 0x01, 0x00, 0x04, 0x0b, 0x08, 0x00, 0x09, 0x00, 0x00, 0x00
        /*0020*/ 	.byte	0x00, 0x00, 0x00, 0x00


//--------------------- .nv.info._ZN3cub18CUB_300001_SM_10006detail11EmptyKernelIvEEvv --------------------------
	.section	.nv.info._ZN3cub18CUB_300001_SM_10006detail11EmptyKernelIvEEvv,"",@"SHT_CUDA_INFO"
	.sectionflags	@""
	.align	4


	//----- nvinfo : EIATTR_CUDA_API_VERSION
	.align		4
        /*0000*/ 	.byte	0x04, 0x37
        /*0002*/ 	.short	(.L_50 - .L_49)
.L_49:
        /*0004*/ 	.word	0x00000082


	//----- nvinfo : EIATTR_SPARSE_MMA_MASK
	.align		4
.L_50:
        /*0008*/ 	.byte	0x03, 0x50
        /*000a*/ 	.short	0x0000


	//----- nvinfo : EIATTR_MAXREG_COUNT
	.align		4
        /*000c*/ 	.byte	0x03, 0x1b
        /*000e*/ 	.short	0x00ff


	//----- nvinfo : EIATTR_MERCURY_ISA_VERSION
	.align		4
        /*0010*/ 	.byte	0x03, 0x5f
        /*0012*/ 	.short	0x0101


	//----- nvinfo : EIATTR_VRC_CTA_INIT_COUNT
	.align		4
        /*0014*/ 	.byte	0x02, 0x4a
	.zero		1
	.zero		1


	//----- nvinfo : EIATTR_EXIT_INSTR_OFFSETS
	.align		4
        /*0018*/ 	.byte	0x04, 0x1c
        /*001a*/ 	.short	(.L_52 - .L_51)


	//   ....[0]....
.L_51:
        /*001c*/ 	.word	0x00000010


	//----- nvinfo : EIATTR_SW_WAR
	.align		4
.L_52:
        /*0020*/ 	.byte	0x04, 0x36
        /*0022*/ 	.short	(.L_54 - .L_53)
.L_53:
        /*0024*/ 	.word	0x00000008
.L_54:


//--------------------- .nv.callgraph             --------------------------
	.section	.nv.callgraph,"",@"SHT_CUDA_CALLGRAPH"
	.align	4
	.sectionentsize	8
	.align		4
        /*0000*/ 	.word	0x00000000
	.align		4
        /*0004*/ 	.word	0xffffffff
	.align		4
        /*0008*/ 	.word	0x00000000
	.align		4
        /*000c*/ 	.word	0xfffffffe
	.align		4
        /*0010*/ 	.word	0x00000000
	.align		4
        /*0014*/ 	.word	0xfffffffd
	.align		4
        /*0018*/ 	.word	0x00000000
	.align		4
        /*001c*/ 	.word	0xfffffffc


//--------------------- .nv.constant4             --------------------------
	.section	.nv.constant4,"a",@progbits
	.align	8
	.align		8
.nv.constant4:
        /*0000*/ 	.dword	_ZN41_INTERNAL_72e5bb91_4_k_cu_cd3631dd_1041534cuda3std3__45__cpo5beginE
	.align		8
        /*0008*/ 	.dword	_ZN41_INTERNAL_72e5bb91_4_k_cu_cd3631dd_1041534cuda3std3__45__cpo3endE
	.align		8
        /*0010*/ 	.dword	_ZN41_INTERNAL_72e5bb91_4_k_cu_cd3631dd_1041534cuda3std3__45__cpo6cbeginE
	.align		8
        /*0018*/ 	.dword	_ZN41_INTERNAL_72e5bb91_4_k_cu_cd3631dd_1041534cuda3std3__45__cpo4cendE
	.align		8
        /*0020*/ 	.dword	_ZN41_INTERNAL_72e5bb91_4_k_cu_cd3631dd_1041534cuda3std3__45__cpo6rbeginE
	.align		8
        /*0028*/ 	.dword	_ZN41_INTERNAL_72e5bb91_4_k_cu_cd3631dd_1041534cuda3std3__45__cpo4rendE
	.align		8
        /*0030*/ 	.dword	_ZN41_INTERNAL_72e5bb91_4_k_cu_cd3631dd_1041534cuda3std3__45__cpo7crbeginE
	.align		8
        /*0038*/ 	.dword	_ZN41_INTERNAL_72e5bb91_4_k_cu_cd3631dd_1041534cuda3std3__45__cpo5crendE
	.align		8
        /*0040*/ 	.dword	_ZN41_INTERNAL_72e5bb91_4_k_cu_cd3631dd_1041534cuda3std3__443_GLOBAL__N__72e5bb91_4_k_cu_cd3631dd_1041536ignoreE
	.align		8
        /*0048*/ 	.dword	_ZN41_INTERNAL_72e5bb91_4_k_cu_cd3631dd_1041534cuda3std3__419piecewise_constructE
	.align		8
        /*0050*/ 	.dword	_ZN41_INTERNAL_72e5bb91_4_k_cu_cd3631dd_1041534cuda3std3__48in_placeE
	.align		8
        /*0058*/ 	.dword	_ZN41_INTERNAL_72e5bb91_4_k_cu_cd3631dd_1041534cuda3std3__420unreachable_sentinelE
	.align		8
        /*0060*/ 	.dword	_ZN41_INTERNAL_72e5bb91_4_k_cu_cd3631dd_1041534cuda3std3__47nulloptE
	.align		8
        /*0068*/ 	.dword	_ZN41_INTERNAL_72e5bb91_4_k_cu_cd3631dd_1041534cuda3std3__48unexpectE
	.align		8
        /*0070*/ 	.dword	_ZN41_INTERNAL_72e5bb91_4_k_cu_cd3631dd_1041534cuda3std6ranges3__45__cpo4swapE
	.align		8
        /*0078*/ 	.dword	_ZN41_INTERNAL_72e5bb91_4_k_cu_cd3631dd_1041534cuda3std6ranges3__45__cpo9iter_moveE
	.align		8
        /*0080*/ 	.dword	_ZN41_INTERNAL_72e5bb91_4_k_cu_cd3631dd_1041534cuda3std6ranges3__45__cpo5beginE
	.align		8
        /*0088*/ 	.dword	_ZN41_INTERNAL_72e5bb91_4_k_cu_cd3631dd_1041534cuda3std6ranges3__45__cpo3endE
	.align		8
        /*0090*/ 	.dword	_ZN41_INTERNAL_72e5bb91_4_k_cu_cd3631dd_1041534cuda3std6ranges3__45__cpo6cbeginE
	.align		8
        /*0098*/ 	.dword	_ZN41_INTERNAL_72e5bb91_4_k_cu_cd3631dd_1041534cuda3std6ranges3__45__cpo4cendE
	.align		8
        /*00a0*/ 	.dword	_ZN41_INTERNAL_72e5bb91_4_k_cu_cd3631dd_1041534cuda3std6ranges3__45__cpo7advanceE
	.align		8
        /*00a8*/ 	.dword	_ZN41_INTERNAL_72e5bb91_4_k_cu_cd3631dd_1041534cuda3std6ranges3__45__cpo9iter_swapE
	.align		8
        /*00b0*/ 	.dword	_ZN41_INTERNAL_72e5bb91_4_k_cu_cd3631dd_1041534cuda3std6ranges3__45__cpo4nextE
	.align		8
        /*00b8*/ 	.dword	_ZN41_INTERNAL_72e5bb91_4_k_cu_cd3631dd_1041534cuda3std6ranges3__45__cpo4prevE
	.align		8
        /*00c0*/ 	.dword	_ZN41_INTERNAL_72e5bb91_4_k_cu_cd3631dd_1041534cuda3std6ranges3__45__cpo4dataE
	.align		8
        /*00c8*/ 	.dword	_ZN41_INTERNAL_72e5bb91_4_k_cu_cd3631dd_1041534cuda3std6ranges3__45__cpo5cdataE
	.align		8
        /*00d0*/ 	.dword	_ZN41_INTERNAL_72e5bb91_4_k_cu_cd3631dd_1041534cuda3std6ranges3__45__cpo4sizeE
	.align		8
        /*00d8*/ 	.dword	_ZN41_INTERNAL_72e5bb91_4_k_cu_cd3631dd_1041534cuda3std6ranges3__45__cpo5ssizeE
	.align		8
        /*00e0*/ 	.dword	_ZN41_INTERNAL_72e5bb91_4_k_cu_cd3631dd_1041534cuda3std6ranges3__45__cpo8distanceE
	.align		8
        /*00e8*/ 	.dword	_ZN41_INTERNAL_72e5bb91_4_k_cu_cd3631dd_1041536thrust24THRUST_300001_SM_1000_NS8cuda_cub3parE
	.align		8
        /*00f0*/ 	.dword	_ZN41_INTERNAL_72e5bb91_4_k_cu_cd3631dd_1041536thrust24THRUST_300001_SM_1000_NS8cuda_cub10par_nosyncE
	.align		8
        /*00f8*/ 	.dword	_ZN41_INTERNAL_72e5bb91_4_k_cu_cd3631dd_1041536thrust24THRUST_300001_SM_1000_NS6system6detail10sequential3seqE
	.align		8
        /*0100*/ 	.dword	_ZN41_INTERNAL_72e5bb91_4_k_cu_cd3631dd_1041536thrust24THRUST_300001_SM_1000_NS12placeholders2_1E
	.align		8
        /*0108*/ 	.dword	_ZN41_INTERNAL_72e5bb91_4_k_cu_cd3631dd_1041536thrust24THRUST_300001_SM_1000_NS12placeholders2_2E
	.align		8
        /*0110*/ 	.dword	_ZN41_INTERNAL_72e5bb91_4_k_cu_cd3631dd_1041536thrust24THRUST_300001_SM_1000_NS12placeholders2_3E
	.align		8
        /*0118*/ 	.dword	_ZN41_INTERNAL_72e5bb91_4_k_cu_cd3631dd_1041536thrust24THRUST_300001_SM_1000_NS12placeholders2_4E
	.align		8
        /*0120*/ 	.dword	_ZN41_INTERNAL_72e5bb91_4_k_cu_cd3631dd_1041536thrust24THRUST_300001_SM_1000_NS12placeholders2_5E
	.align		8
        /*0128*/ 	.dword	_ZN41_INTERNAL_72e5bb91_4_k_cu_cd3631dd_1041536thrust24THRUST_300001_SM_1000_NS12placeholders2_6E
	.align		8
        /*0130*/ 	.dword	_ZN41_INTERNAL_72e5bb91_4_k_cu_cd3631dd_1041536thrust24THRUST_300001_SM_1000_NS12placeholders2_7E
	.align		8
        /*0138*/ 	.dword	_ZN41_INTERNAL_72e5bb91_4_k_cu_cd3631dd_1041536thrust24THRUST_300001_SM_1000_NS12placeholders2_8E
	.align		8
        /*0140*/ 	.dword	_ZN41_INTERNAL_72e5bb91_4_k_cu_cd3631dd_1041536thrust24THRUST_300001_SM_1000_NS12placeholders2_9E
	.align		8
        /*0148*/ 	.dword	_ZN41_INTERNAL_72e5bb91_4_k_cu_cd3631dd_1041536thrust24THRUST_300001_SM_1000_NS12placeholders3_10E
	.align		8
        /*0150*/ 	.dword	_ZN41_INTERNAL_72e5bb91_4_k_cu_cd3631dd_1041536thrust24THRUST_300001_SM_1000_NS3seqE


//--------------------- .text._ZN3cub18CUB_300001_SM_10006detail11EmptyKernelIvEEvv --------------------------
	.section	.text._ZN3cub18CUB_300001_SM_10006detail11EmptyKernelIvEEvv,"ax",@progbits
	.align	128
        .global         _ZN3cub18CUB_300001_SM_10006detail11EmptyKernelIvEEvv
        .type           _ZN3cub18CUB_300001_SM_10006detail11EmptyKernelIvEEvv,@function
        .size           _ZN3cub18CUB_300001_SM_10006detail11EmptyKernelIvEEvv,(.L_x_1 - _ZN3cub18CUB_300001_SM_10006detail11EmptyKernelIvEEvv)
        .other          _ZN3cub18CUB_300001_SM_10006detail11EmptyKernelIvEEvv,@"STO_CUDA_ENTRY STV_DEFAULT"
_ZN3cub18CUB_300001_SM_10006detail11EmptyKernelIvEEvv:
.text._ZN3cub18CUB_300001_SM_10006detail11EmptyKernelIvEEvv:
[----:B------:R-:W-:Y:S01]  /*0000*/  LDC R1, c[0x0][0x37c] ;  /* 0x0000df00ff017b82 */ /* 0x000fe20000000800 */
[----:B------:R-:W-:Y:S05]  /*0010*/  EXIT ;  /* 0x000000000000794d */ /* 0x000fea0003800000 */
.L_x_0:
[----:B------:R-:W-:-:S00]  /*0020*/  BRA `(.L_x_0) ;  /* 0xfffffffc00fc7947 */ /* 0x000fc0000383ffff */
[----:B------:R-:W-:-:S00]  /*0030*/  NOP ;  /* 0x0000000000007918 */ /* 0x000fc00000000000 */
        /* <DEDUP_REMOVED lines=12> */
.L_x_1:


//--------------------- .nv.shared.reserved.0     --------------------------
	.section	.nv.shared.reserved.0,"aw",@nobits
	.weak		__nv_reservedSMEM_offset_0_alias
	.size		__nv_reservedSMEM_offset_0_alias, 0, 64
	.other		__nv_reservedSMEM_offset_0_alias,@"STO_CUDA_RESERVED_SHARED STV_DEFAULT"
__nv_reservedSMEM_offset_0_alias:
	.zero		0
	.zero		64


//--------------------- .nv.global                --------------------------
	.section	.nv.global,"aw",@nobits
.nv.global:
	.type		_ZN41_INTERNAL_72e5bb91_4_k_cu_cd3631dd_1041536thrust24THRUST_300001_SM_1000_NS3seqE,@object
	.size		_ZN41_INTERNAL_72e5bb91_4_k_cu_cd3631dd_1041536thrust24THRUST_300001_SM_1000_NS3seqE,(_ZN41_INTERNAL_72e5bb91_4_k_cu_cd3631dd_1041534cuda3std3__48in_placeE - _ZN41_INTERNAL_72e5bb91_4_k_cu_cd3631dd_1041536thrust24THRUST_300001_SM_1000_NS3seqE)
_ZN41_INTERNAL_72e5bb91_4_k_cu_cd3631dd_1041536thrust24THRUST_300001_SM_1000_NS3seqE:
	.zero		1
	.type		_ZN41_INTERNAL_72e5bb91_4_k_cu_cd3631dd_1041534cuda3std3__48in_placeE,@object
	.size		_ZN41_INTERNAL_72e5bb91_4_k_cu_cd3631dd_1041534cuda3std3__48in_placeE,(_ZN41_INTERNAL_72e5bb91_4_k_cu_cd3631dd_1041534cuda3std6ranges3__45__cpo4sizeE - _ZN41_INTERNAL_72e5bb91_4_k_cu_cd3631dd_1041534cuda3std3__48in_placeE)
_ZN41_INTERNAL_72e5bb91_4_k_cu_cd3631dd_1041534cuda3std3__48in_placeE:
	.zero		1
	.type		_ZN41_INTERNAL_72e5bb91_4_k_cu_cd3631dd_1041534cuda3std6ranges3__45__cpo4sizeE,@object
	.size		_ZN41_INTERNAL_72e5bb91_4_k_cu_cd3631dd_1041534cuda3std6ranges3__45__cpo4sizeE,(_ZN41_INTERNAL_72e5bb91_4_k_cu_cd3631dd_1041536thrust24THRUST_300001_SM_1000_NS12placeholders2_3E - _ZN41_INTERNAL_72e5bb91_4_k_cu_cd3631dd_1041534cuda3std6ranges3__45__cpo4sizeE)
_ZN41_INTERNAL_72e5bb91_4_k_cu_cd3631dd_1041534cuda3std6ranges3__45__cpo4sizeE:
	.zero		1
	.type		_ZN41_INTERNAL_72e5bb91_4_k_cu_cd3631dd_1041536thrust24THRUST_300001_SM_1000_NS12placeholders2_3E,@object
	.size		_ZN41_INTERNAL_72e5bb91_4_k_cu_cd3631dd_1041536thrust24THRUST_300001_SM_1000_NS12placeholders2_3E,(_ZN41_INTERNAL_72e5bb91_4_k_cu_cd3631dd_1041534cuda3std3__45__cpo6cbeginE - _ZN41_INTERNAL_72e5bb91_4_k_cu_cd3631dd_1041536thrust24THRUST_300001_SM_1000_NS12placeholders2_3E)
_ZN41_INTERNAL_72e5bb91_4_k_cu_cd3631dd_1041536thrust24THRUST_300001_SM_1000_NS12placeholders2_3E:
	.zero		1
	.type		_ZN41_INTERNAL_72e5bb91_4_k_cu_cd3631dd_1041534cuda3std3__45__cpo6cbeginE,@object
	.size		_ZN41_INTERNAL_72e5bb91_4_k_cu_cd3631dd_1041534cuda3std3__45__cpo6cbeginE,(_ZN41_INTERNAL_72e5bb91_4_k_cu_cd3631dd_1041534cuda3std6ranges3__45__cpo6cbeginE - _ZN41_INTERNAL_72e5bb91_4_k_cu_cd3631dd_1041534cuda3std3__45__cpo6cbeginE)
_ZN41_INTERNAL_72e5bb91_4_k_cu_cd3631dd_1041534cuda3std3__45__cpo6cbeginE:
	.zero		1
	.type		_ZN41_INTERNAL_72e5bb91_4_k_cu_cd3631dd_1041534cuda3std6ranges3__45__cpo6cbeginE,@object
	.size		_ZN41_INTERNAL_72e5bb91_4_k_cu_cd3631dd_1041534cuda3std6ranges3__45__cpo6cbeginE,(_ZN41_INTERNAL_72e5bb91_4_k_cu_cd3631dd_1041536thrust24THRUST_300001_SM_1000_NS12placeholders2_7E - _ZN41_INTERNAL_72e5bb91_4_k_cu_cd3631dd_1041534cuda3std6ranges3__45__cpo6cbeginE)
_ZN41_INTERNAL_72e5bb91_4_k_cu_cd3631dd_1041534cuda3std6ranges3__45__cpo6cbeginE:
	.zero		1
	.type		_ZN41_INTERNAL_72e5bb91_4_k_cu_cd3631dd_1041536thrust24THRUST_300001_SM_1000_NS12placeholders2_7E,@object
	.size		_ZN41_INTERNAL_72e5bb91_4_k_cu_cd3631dd_1041536thrust24THRUST_300001_SM_1000_NS12placeholders2_7E,(_ZN41_INTERNAL_72e5bb91_4_k_cu_cd3631dd_1041534cuda3std3__45__cpo7crbeginE - _ZN41_INTERNAL_72e5bb91_4_k_cu_cd3631dd_1041536thrust24THRUST_300001_SM_1000_NS12placeholders2_7E)
_ZN41_INTERNAL_72e5bb91_4_k_cu_cd3631dd_1041536thrust24THRUST_300001_SM_1000_NS12placeholders2_7E:
	.zero		1
	.type		_ZN41_INTERNAL_72e5bb91_4_k_cu_cd3631dd_1041534cuda3std3__45__cpo7crbeginE,@object
	.size		_ZN41_INTERNAL_72e5bb91_4_k_cu_cd3631dd_1041534cuda3std3__45__cpo7crbeginE,(_ZN41_INTERNAL_72e5bb91_4_k_cu_cd3631dd_1041534cuda3std6ranges3__45__cpo4nextE - _ZN41_INTERNAL_72e5bb91_4_k_cu_cd3631dd_1041534cuda3std3__45__cpo7crbeginE)
_ZN41_INTERNAL_72e5bb91_4_k_cu_cd3631dd_1041534cuda3std3__45__cpo7crbeginE:
	.zero		1
	.type		_ZN41_INTERNAL_72e5bb91_4_k_cu_cd3631dd_1041534cuda3std6ranges3__45__cpo4nextE,@object
	.size		_ZN41_INTERNAL_72e5bb91_4_k_cu_cd3631dd_1041534cuda3std6ranges3__45__cpo4nextE,(_ZN41_INTERNAL_72e5bb91_4_k_cu_cd3631dd_1041534cuda3std6ranges3__45__cpo4swapE - _ZN41_INTERNAL_72e5bb91_4_k_cu_cd3631dd_1041534cuda3std6ranges3__45__cpo4nextE)
_ZN41_INTERNAL_72e5bb91_4_k_cu_cd3631dd_1041534cuda3std6ranges3__45__cpo4nextE:
	.zero		1
	.type		_ZN41_INTERNAL_72e5bb91_4_k_cu_cd3631dd_1041534cuda3std6ranges3__45__cpo4swapE,@object
	.size		_ZN41_INTERNAL_72e5bb91_4_k_cu_cd3631dd_1041534cuda3std6ranges3__45__cpo4swapE,(_ZN41_INTERNAL_72e5bb91_4_k_cu_cd3631dd_1041536thrust24THRUST_300001_SM_1000_NS8cuda_cub10par_nosyncE - _ZN41_INTERNAL_72e5bb91_4_k_cu_cd3631dd_1041534cuda3std6ranges3__45__cpo4swapE)
_ZN41_INTERNAL_72e5bb91_4_k_cu_cd3631dd_1041534cuda3std6ranges3__45__cpo4swapE:
	.zero		1
	.type		_ZN41_INTERNAL_72e5bb91_4_k_cu_cd3631dd_1041536thrust24THRUST_300001_SM_1000_NS8cuda_cub10par_nosyncE,@object
	.size		_ZN41_INTERNAL_72e5bb91_4_k_cu_cd3631dd_1041536thrust24THRUST_300001_SM_1000_NS8cuda_cub10par_nosyncE,(_ZN41_INTERNAL_72e5bb91_4_k_cu_cd3631dd_1041536thrust24THRUST_300001_SM_1000_NS12placeholders2_9E - _ZN41_INTERNAL_72e5bb91_4_k_cu_cd3631dd_1041536thrust24THRUST_300001_SM_1000_NS8cuda_cub10par_nosyncE)
_ZN41_INTERNAL_72e5bb91_4_k_cu_cd3631dd_1041536thrust24THRUST_300001_SM_1000_NS8cuda_cub10par_nosyncE:
	.zero		1
	.type		_ZN41_INTERNAL_72e5bb91_4_k_cu_cd3631dd_1041536thrust24THRUST_300001_SM_1000_NS12placeholders2_9E,@object
	.size		_ZN41_INTERNAL_72e5bb91_4_k_cu_cd3631dd_1041536thrust24THRUST_300001_SM_1000_NS12placeholders2_9E,(_ZN41_INTERNAL_72e5bb91_4_k_cu_cd3631dd_1041534cuda3std3__443_GLOBAL__N__72e5bb91_4_k_cu_cd3631dd_1041536ignoreE - _ZN41_INTERNAL_72e5bb91_4_k_cu_cd3631dd_1041536thrust24THRUST_300001_SM_1000_NS12placeholders2_9E)
_ZN41_INTERNAL_72e5bb91_4_k_cu_cd3631dd_1041536thrust24THRUST_300001_SM_1000_NS12placeholders2_9E:
	.zero		1
	.type		_ZN41_INTERNAL_72e5bb91_4_k_cu_cd3631dd_1041534cuda3std3__443_GLOBAL__N__72e5bb91_4_k_cu_cd3631dd_1041536ignoreE,@object
	.size		_ZN41_INTERNAL_72e5bb91_4_k_cu_cd3631dd_1041534cuda3std3__443_GLOBAL__N__72e5bb91_4_k_cu_cd3631dd_1041536ignoreE,(_ZN41_INTERNAL_72e5bb91_4_k_cu_cd3631dd_1041534cuda3std6ranges3__45__cpo4dataE - _ZN41_INTERNAL_72e5bb91_4_k_cu_cd3631dd_1041534cuda3std3__443_GLOBAL__N__72e5bb91_4_k_cu_cd3631dd_1041536ignoreE)
_ZN41_INTERNAL_72e5bb91_4_k_cu_cd3631dd_1041534cuda3std3__443_GLOBAL__N__72e5bb91_4_k_cu_cd3631dd_1041536ignoreE:
	.zero		1
	.type		_ZN41_INTERNAL_72e5bb91_4_k_cu_cd3631dd_1041534cuda3std6ranges3__45__cpo4dataE,@object
	.size		_ZN41_INTERNAL_72e5bb91_4_k_cu_cd3631dd_1041534cuda3std6ranges3__45__cpo4dataE,(_ZN41_INTERNAL_72e5bb91_4_k_cu_cd3631dd_1041536thrust24THRUST_300001_SM_1000_NS12placeholders2_1E - _ZN41_INTERNAL_72e5bb91_4_k_cu_cd3631dd_1041534cuda3std6ranges3__45__cpo4dataE)
_ZN41_INTERNAL_72e5bb91_4_k_cu_cd3631dd_1041534cuda3std6ranges3__45__cpo4dataE:
	.zero		1
	.type		_ZN41_INTERNAL_72e5bb91_4_k_cu_cd3631dd_1041536thrust24THRUST_300001_SM_1000_NS12placeholders2_1E,@object
	.size		_ZN41_INTERNAL_72e5bb91_4_k_cu_cd3631dd_1041536thrust24THRUST_300001_SM_1000_NS12placeholders2_1E,(_ZN41_INTERNAL_72e5bb91_4_k_cu_cd3631dd_1041534cuda3std3__45__cpo5beginE - _ZN41_INTERNAL_72e5bb91_4_k_cu_cd3631dd_1041536thrust24THRUST_300001_SM_1000_NS12placeholders2_1E)
_ZN41_INTERNAL_72e5bb91_4_k_cu_cd3631dd_1041536thrust24THRUST_300001_SM_1000_NS12placeholders2_1E:
	.zero		1
	.type		_ZN41_INTERNAL_72e5bb91_4_k_cu_cd3631dd_1041534cuda3std3__45__cpo5beginE,@object
	.size		_ZN41_INTERNAL_72e5bb91_4_k_cu_cd3631dd_1041534cuda3std3__45__cpo5beginE,(_ZN41_INTERNAL_72e5bb91_4_k_cu_cd3631dd_1041534cuda3std6ranges3__45__cpo5beginE - _ZN41_INTERNAL_72e5bb91_4_k_cu_cd3631dd_1041534cuda3std3__45__cpo5beginE)
_ZN41_INTERNAL_72e5bb91_4_k_cu_cd3631dd_1041534cuda3std3__45__cpo5beginE:
	.zero		1
	.type		_ZN41_INTERNAL_72e5bb91_4_k_cu_cd3631dd_1041534cuda3std6ranges3__45__cpo5beginE,@object
	.size		_ZN41_INTERNAL_72e5bb91_4_k_cu_cd3631dd_1041534cuda3std6ranges3__45__cpo5beginE,(_ZN41_INTERNAL_72e5bb91_4_k_cu_cd3631dd_1041536thrust24THRUST_300001_SM_1000_NS12placeholders2_5E - _ZN41_INTERNAL_72e5bb91_4_k_cu_cd3631dd_1041534cuda3std6ranges3__45__cpo5beginE)
_ZN41_INTERNAL_72e5bb91_4_k_cu_cd3631dd_1041534cuda3std6ranges3__45__cpo5beginE:
	.zero		1
	.type		_ZN41_INTERNAL_72e5bb91_4_k_cu_cd3631dd_1041536thrust24THRUST_300001_SM_1000_NS12placeholders2_5E,@object
	.size		_ZN41_INTERNAL_72e5bb91_4_k_cu_cd3631dd_1041536thrust24THRUST_300001_SM_1000_NS12placeholders2_5E,(_ZN41_INTERNAL_72e5bb91_4_k_cu_cd3631dd_1041534cuda3std3__45__cpo6rbeginE - _ZN41_INTERNAL_72e5bb91_4_k_cu_cd3631dd_1041536thrust24THRUST_300001_SM_1000_NS12placeholders2_5E)
_ZN41_INTERNAL_72e5bb91_4_k_cu_cd3631dd_1041536thrust24THRUST_300001_SM_1000_NS12placeholders2_5E:
	.zero		1
	.type		_ZN41_INTERNAL_72e5bb91_4_k_cu_cd3631dd_1041534cuda3std3__45__cpo6rbeginE,@object
	.size		_ZN41_INTERNAL_72e5bb91_4_k_cu_cd3631dd_1041534cuda3std3__45__cpo6rbeginE,(_ZN41_INTERNAL_72e5bb91_4_k_cu_cd3631dd_1041534cuda3std6ranges3__45__cpo7advanceE - _ZN41_INTERNAL_72e5bb91_4_k_cu_cd3631dd_1041534cuda3std3__45__cpo6rbeginE)
_ZN41_INTERNAL_72e5bb91_4_k_cu_cd3631dd_1041534cuda3std3__45__cpo6rbeginE:
	.zero		1
	.type		_ZN41_INTERNAL_72e5bb91_4_k_cu_cd3631dd_1041534cuda3std6ranges3__45__cpo7advanceE,@object
	.size		_ZN41_INTERNAL_72e5bb91_4_k_cu_cd3631dd_1041534cuda3std6ranges3__45__cpo7advanceE,(_ZN41_INTERNAL_72e5bb91_4_k_cu_cd3631dd_1041534cuda3std3__47nulloptE - _ZN41_INTERNAL_72e5bb91_4_k_cu_cd3631dd_1041534cuda3std6ranges3__45__cpo7advanceE)
_ZN41_INTERNAL_72e5bb91_4_k_cu_cd3631dd_1041534cuda3std6ranges3__45__cpo7advanceE:
	.zero		1
	.type		_ZN41_INTERNAL_72e5bb91_4_k_cu_cd3631dd_1041534cuda3std3__47nulloptE,@object
	.size		_ZN41_INTERNAL_72e5bb91_4_k_cu_cd3631dd_1041534cuda3std3__47nulloptE,(_ZN41_INTERNAL_72e5bb91_4_k_cu_cd3631dd_1041534cuda3std6ranges3__45__cpo8distanceE - _ZN41_INTERNAL_72e5bb91_4_k_cu_cd3631dd_1041534cuda3std3__47nulloptE)
_ZN41_INTERNAL_72e5bb91_4_k_cu_cd3631dd_1041534cuda3std3__47nulloptE:
	.zero		1
	.type		_ZN41_INTERNAL_72e5bb91_4_k_cu_cd3631dd_1041534cuda3std6ranges3__45__cpo8distanceE,@object
	.size		_ZN41_INTERNAL_72e5bb91_4_k_cu_cd3631dd_1041534cuda3std6ranges3__45__cpo8distanceE,(_ZN41_INTERNAL_72e5bb91_4_k_cu_cd3631dd_1041536thrust24THRUST_300001_SM_1000_NS12placeholders3_10E - _ZN41_INTERNAL_72e5bb91_4_k_cu_cd3631dd_1041534cuda3std6ranges3__45__cpo8distanceE)
_ZN41_INTERNAL_72e5bb91_4_k_cu_cd3631dd_1041534cuda3std6ranges3__45__cpo8distanceE:
	.zero		1
	.type		_ZN41_INTERNAL_72e5bb91_4_k_cu_cd3631dd_1041536thrust24THRUST_300001_SM_1000_NS12placeholders3_10E,@object
	.size		_ZN41_INTERNAL_72e5bb91_4_k_cu_cd3631dd_1041536thrust24THRUST_300001_SM_1000_NS12placeholders3_10E,(_ZN41_INTERNAL_72e5bb91_4_k_cu_cd3631dd_1041534cuda3std3__419piecewise_constructE - _ZN41_INTERNAL_72e5bb91_4_k_cu_cd3631dd_1041536thrust24THRUST_300001_SM_1000_NS12placeholders3_10E)
_ZN41_INTERNAL_72e5bb91_4_k_cu_cd3631dd_1041536thrust24THRUST_300001_SM_1000_NS12placeholders3_10E:
	.zero		1
	.type		_ZN41_INTERNAL_72e5bb91_4_k_cu_cd3631dd_1041534cuda3std3__419piecewise_constructE,@object
	.size		_ZN41_INTERNAL_72e5bb91_4_k_cu_cd3631dd_1041534cuda3std3__419piecewise_constructE,(_ZN41_INTERNAL_72e5bb91_4_k_cu_cd3631dd_1041534cuda3std6ranges3__45__cpo5cdataE - _ZN41_INTERNAL_72e5bb91_4_k_cu_cd3631dd_1041534cuda3std3__419piecewise_constructE)
_ZN41_INTERNAL_72e5bb91_4_k_cu_cd3631dd_1041534cuda3std3__419piecewise_constructE:
	.zero		1
	.type		_ZN41_INTERNAL_72e5bb91_4_k_cu_cd3631dd_1041534cuda3std6ranges3__45__cpo5cdataE,@object
	.size		_ZN41_INTERNAL_72e5bb91_4_k_cu_cd3631dd_1041534cuda3std6ranges3__45__cpo5cdataE,(_ZN41_INTERNAL_72e5bb91_4_k_cu_cd3631dd_1041536thrust24THRUST_300001_SM_1000_NS12placeholders2_2E - _ZN41_INTERNAL_72e5bb91_4_k_cu_cd3631dd_1041534cuda3std6ranges3__45__cpo5cdataE)
_ZN41_INTERNAL_72e5bb91_4_k_cu_cd3631dd_1041534cuda3std6ranges3__45__cpo5cdataE:
	.zero		1
	.type		_ZN41_INTERNAL_72e5bb91_4_k_cu_cd3631dd_1041536thrust24THRUST_300001_SM_1000_NS12placeholders2_2E,@object
	.size		_ZN41_INTERNAL_72e5bb91_4_k_cu_cd3631dd_1041536thrust24THRUST_300001_SM_1000_NS12placeholders2_2E,(_ZN41_INTERNAL_72e5bb91_4_k_cu_cd3631dd_1041534cuda3std3__45__cpo3endE - _ZN41_INTERNAL_72e5bb91_4_k_cu_cd3631dd_1041536thrust24THRUST_300001_SM_1000_NS12placeholders2_2E)
_ZN41_INTERNAL_72e5bb91_4_k_cu_cd3631dd_1041536thrust24THRUST_300001_SM_1000_NS12placeholders2_2E:
	.zero		1
	.type		_ZN41_INTERNAL_72e5bb91_4_k_cu_cd3631dd_1041534cuda3std3__45__cpo3endE,@object
	.size		_ZN41_INTERNAL_72e5bb91_4_k_cu_cd3631dd_1041534cuda3std3__45__cpo3endE,(_ZN41_INTERNAL_72e5bb91_4_k_cu_cd3631dd_1041534cuda3std6ranges3__45__cpo3endE - _ZN41_INTERNAL_72e5bb91_4_k_cu_cd3631dd_1041534cuda3std3__45__cpo3endE)
_ZN41_INTERNAL_72e5bb91_4_k_cu_cd3631dd_1041534cuda3std3__45__cpo3endE:
	.zero		1
	.type		_ZN41_INTERNAL_72e5bb91_4_k_cu_cd3631dd_1041534cuda3std6ranges3__45__cpo3endE,@object
	.size		_ZN41_INTERNAL_72e5bb91_4_k_cu_cd3631dd_1041534cuda3std6ranges3__45__cpo3endE,(_ZN41_INTERNAL_72e5bb91_4_k_cu_cd3631dd_1041536thrust24THRUST_300001_SM_1000_NS12placeholders2_6E - _ZN41_INTERNAL_72e5bb91_4_k_cu_cd3631dd_1041534cuda3std6ranges3__45__cpo3endE)
_ZN41_INTERNAL_72e5bb91_4_k_cu_cd3631dd_1041534cuda3std6ranges3__45__cpo3endE:
	.zero		1
	.type		_ZN41_INTERNAL_72e5bb91_4_k_cu_cd3631dd_1041536thrust24THRUST_300001_SM_1000_NS12placeholders2_6E,@object
	.size		_ZN41_INTERNAL_72e5bb91_4_k_cu_cd3631dd_1041536thrust24THRUST_300001_SM_1000_NS12placeholders2_6E,(_ZN41_INTERNAL_72e5bb91_4_k_cu_cd3631dd_1041534cuda3std3__45__cpo4rendE - _ZN41_INTERNAL_72e5bb91_4_k_cu_cd3631dd_1041536thrust24THRUST_300001_SM_1000_NS12placeholders2_6E)
_ZN41_INTERNAL_72e5bb91_4_k_cu_cd3631dd_1041536thrust24THRUST_300001_SM_1000_NS12placeholders2_6E:
	.zero		1
	.type		_ZN41_INTERNAL_72e5bb91_4_k_cu_cd3631dd_1041534cuda3std3__45__cpo4rendE,@object
	.size		_ZN41_INTERNAL_72e5bb91_4_k_cu_cd3631dd_1041534cuda3std3__45__cpo4rendE,(_ZN41_INTERNAL_72e5bb91_4_k_cu_cd3631dd_1041534cuda3std6ranges3__45__cpo9iter_swapE - _ZN41_INTERNAL_72e5bb91_4_k_cu_cd3631dd_1041534cuda3std3__45__cpo4rendE)
_ZN41_INTERNAL_72e5bb91_4_k_cu_cd3631dd_1041534cuda3std3__45__cpo4rendE:
	.zero		1
	.type		_ZN41_INTERNAL_72e5bb91_4_k_cu_cd3631dd_1041534cuda3std6ranges3__45__cpo9iter_swapE,@object
	.size		_ZN41_INTERNAL_72e5bb91_4_k_cu_cd3631dd_1041534cuda3std6ranges3__45__cpo9iter_swapE,(_ZN41_INTERNAL_72e5bb91_4_k_cu_cd3631dd_1041534cuda3std3__48unexpectE - _ZN41_INTERNAL_72e5bb91_4_k_cu_cd3631dd_1041534cuda3std6ranges3__45__cpo9iter_swapE)
_ZN41_INTERNAL_72e5bb91_4_k_cu_cd3631dd_1041534cuda3std6ranges3__45__cpo9iter_swapE:
	.zero		1
	.type		_ZN41_INTERNAL_72e5bb91_4_k_cu_cd3631dd_1041534cuda3std3__48unexpectE,@object
	.size		_ZN41_INTERNAL_72e5bb91_4_k_cu_cd3631dd_1041534cuda3std3__48unexpectE,(_ZN41_INTERNAL_72e5bb91_4_k_cu_cd3631dd_1041536thrust24THRUST_300001_SM_1000_NS8cuda_cub3parE - _ZN41_INTERNAL_72e5bb91_4_k_cu_cd3631dd_1041534cuda3std3__48unexpectE)
_ZN41_INTERNAL_72e5bb91_4_k_cu_cd3631dd_1041534cuda3std3__48unexpectE:
	.zero		1
	.type		_ZN41_INTERNAL_72e5bb91_4_k_cu_cd3631dd_1041536thrust24THRUST_300001_SM_1000_NS8cuda_cub3parE,@object
	.size		_ZN41_INTERNAL_72e5bb91_4_k_cu_cd3631dd_1041536thrust24THRUST_300001_SM_1000_NS8cuda_cub3parE,(_ZN41_INTERNAL_72e5bb91_4_k_cu_cd3631dd_1041536thrust24THRUST_300001_SM_1000_NS12placeholders2_4E - _ZN41_INTERNAL_72e5bb91_4_k_cu_cd3631dd_1041536thrust24THRUST_300001_SM_1000_NS8cuda_cub3parE)
_ZN41_INTERNAL_72e5bb91_4_k_cu_cd3631dd_1041536thrust24THRUST_300001_SM_1000_NS8cuda_cub3parE:
	.zero		1
	.type		_ZN41_INTERNAL_72e5bb91_4_k_cu_cd3631dd_1041536thrust24THRUST_300001_SM_1000_NS12placeholders2_4E,@object
	.size		_ZN41_INTERNAL_72e5bb91_4_k_cu_cd3631dd_1041536thrust24THRUST_300001_SM_1000_NS12placeholders2_4E,(_ZN41_INTERNAL_72e5bb91_4_k_cu_cd3631dd_1041534cuda3std3__45__cpo4cendE - _ZN41_INTERNAL_72e5bb91_4_k_cu_cd3631dd_1041536thrust24THRUST_300001_SM_1000_NS12placeholders2_4E)
_ZN41_INTERNAL_72e5bb91_4_k_cu_cd3631dd_1041536thrust24THRUST_300001_SM_1000_NS12placeholders2_4E:
	.zero		1
	.type		_ZN41_INTERNAL_72e5bb91_4_k_cu_cd3631dd_1041534cuda3std3__45__cpo4cendE,@object
	.size		_ZN41_INTERNAL_72e5bb91_4_k_cu_cd3631dd_1041534cuda3std3__45__cpo4cendE,(_ZN41_INTERNAL_72e5bb91_4_k_cu_cd3631dd_1041534cuda3std6ranges3__45__cpo4cendE - _ZN41_INTERNAL_72e5bb91_4_k_cu_cd3631dd_1041534cuda3std3__45__cpo4cendE)
_ZN41_INTERNAL_72e5bb91_4_k_cu_cd3631dd_1041534cuda3std3__45__cpo4cendE:
	.zero		1
	.type		_ZN41_INTERNAL_72e5bb91_4_k_cu_cd3631dd_1041534cuda3std6ranges3__45__cpo4cendE,@object
	.size		_ZN41_INTERNAL_72e5bb91_4_k_cu_cd3631dd_1041534cuda3std6ranges3__45__cpo4cendE,(_ZN41_INTERNAL_72e5bb91_4_k_cu_cd3631dd_1041534cuda3std3__420unreachable_sentinelE - _ZN41_INTERNAL_72e5bb91_4_k_cu_cd3631dd_1041534cuda3std6ranges3__45__cpo4cendE)
_ZN41_INTERNAL_72e5bb91_4_k_cu_cd3631dd_1041534cuda3std6ranges3__45__cpo4cendE:
	.zero		1
	.type		_ZN41_INTERNAL_72e5bb91_4_k_cu_cd3631dd_1041534cuda3std3__420unreachable_sentinelE,@object
	.size		_ZN41_INTERNAL_72e5bb91_4_k_cu_cd3631dd_1041534cuda3std3__420unreachable_sentinelE,(_ZN41_INTERNAL_72e5bb91_4_k_cu_cd3631dd_1041534cuda3std6ranges3__45__cpo5ssizeE - _ZN41_INTERNAL_72e5bb91_4_k_cu_cd3631dd_1041534cuda3std3__420unreachable_sentinelE)
_ZN41_INTERNAL_72e5bb91_4_k_cu_cd3631dd_1041534cuda3std3__420unreachable_sentinelE:
	.zero		1
	.type		_ZN41_INTERNAL_72e5bb91_4_k_cu_cd3631dd_1041534cuda3std6ranges3__45__cpo5ssizeE,@object
	.size		_ZN41_INTERNAL_72e5bb91_4_k_cu_cd3631dd_1041534cuda3std6ranges3__45__cpo5ssizeE,(_ZN41_INTERNAL_72e5bb91_4_k_cu_cd3631dd_1041536thrust24THRUST_300001_SM_1000_NS12placeholders2_8E - _ZN41_INTERNAL_72e5bb91_4_k_cu_cd3631dd_1041534cuda3std6ranges3__45__cpo5ssizeE)
_ZN41_INTERNAL_72e5bb91_4_k_cu_cd3631dd_1041534cuda3std6ranges3__45__cpo5ssizeE:
	.zero		1
	.type		_ZN41_INTERNAL_72e5bb91_4_k_cu_cd3631dd_1041536thrust24THRUST_300001_SM_1000_NS12placeholders2_8E,@object
	.size		_ZN41_INTERNAL_72e5bb91_4_k_cu_cd3631dd_1041536thrust24THRUST_300001_SM_1000_NS12placeholders2_8E,(_ZN41_INTERNAL_72e5bb91_4_k_cu_cd3631dd_1041534cuda3std3__45__cpo5crendE - _ZN41_INTERNAL_72e5bb91_4_k_cu_cd3631dd_1041536thrust24THRUST_300001_SM_1000_NS12placeholders2_8E)
_ZN41_INTERNAL_72e5bb91_4_k_cu_cd3631dd_1041536thrust24THRUST_300001_SM_1000_NS12placeholders2_8E:
	.zero		1
	.type		_ZN41_INTERNAL_72e5bb91_4_k_cu_cd3631dd_1041534cuda3std3__45__cpo5crendE,@object
	.size		_ZN41_INTERNAL_72e5bb91_4_k_cu_cd3631dd_1041534cuda3std3__45__cpo5crendE,(_ZN41_INTERNAL_72e5bb91_4_k_cu_cd3631dd_1041534cuda3std6ranges3__45__cpo4prevE - _ZN41_INTERNAL_72e5bb91_4_k_cu_cd3631dd_1041534cuda3std3__45__cpo5crendE)
_ZN41_INTERNAL_72e5bb91_4_k_cu_cd3631dd_1041534cuda3std3__45__cpo5crendE:
	.zero		1
	.type		_ZN41_INTERNAL_72e5bb91_4_k_cu_cd3631dd_1041534cuda3std6ranges3__45__cpo4prevE,@object
	.size		_ZN41_INTERNAL_72e5bb91_4_k_cu_cd3631dd_1041534cuda3std6ranges3__45__cpo4prevE,(_ZN41_INTERNAL_72e5bb91_4_k_cu_cd3631dd_1041534cuda3std6ranges3__45__cpo9iter_moveE - _ZN41_INTERNAL_72e5bb91_4_k_cu_cd3631dd_1041534cuda3std6ranges3__45__cpo4prevE)
_ZN41_INTERNAL_72e5bb91_4_k_cu_cd3631dd_1041534cuda3std6ranges3__45__cpo4prevE:
	.zero		1
	.type		_ZN41_INTERNAL_72e5bb91_4_k_cu_cd3631dd_1041534cuda3std6ranges3__45__cpo9iter_moveE,@object
	.size		_ZN41_INTERNAL_72e5bb91_4_k_cu_cd3631dd_1041534cuda3std6ranges3__45__cpo9iter_moveE,(_ZN41_INTERNAL_72e5bb91_4_k_cu_cd3631dd_1041536thrust24THRUST_300001_SM_1000_NS6system6detail10sequential3seqE - _ZN41_INTERNAL_72e5bb91_4_k_cu_cd3631dd_1041534cuda3std6ranges3__45__cpo9iter_moveE)
_ZN41_INTERNAL_72e5bb91_4_k_cu_cd3631dd_1041534cuda3std6ranges3__45__cpo9iter_moveE:
	.zero		1
	.type		_ZN41_INTERNAL_72e5bb91_4_k_cu_cd3631dd_1041536thrust24THRUST_300001_SM_1000_NS6system6detail10sequential3seqE,@object
	.size		_ZN41_INTERNAL_72e5bb91_4_k_cu_cd3631dd_1041536thrust24THRUST_300001_SM_1000_NS6system6detail10sequential3seqE,(.L_31 - _ZN41_INTERNAL_72e5bb91_4_k_cu_cd3631dd_1041536thrust24THRUST_300001_SM_1000_NS6system6detail10sequential3seqE)
_ZN41_INTERNAL_72e5bb91_4_k_cu_cd3631dd_1041536thrust24THRUST_300001_SM_1000_NS6system6detail10sequential3seqE:
	.zero		1
.L_31:


//--------------------- .nv.constant0._ZN3cub18CUB_300001_SM_10006detail11EmptyKernelIvEEvv --------------------------
	.section	.nv.constant0._ZN3cub18CUB_300001_SM_10006detail11EmptyKernelIvEEvv,"a",@progbits
	.sectionflags	@""
	.align	4
.nv.constant0._ZN3cub18CUB_300001_SM_10006detail11EmptyKernelIvEEvv:
	.zero		896


//--------------------- SYMBOLS --------------------------

	.type		.nv.reservedSmem.offset0,@object
	.size		.nv.reservedSmem.offset0,0x4
